//
// Generated by NVIDIA NVVM Compiler
//
// Compiler Build ID: CL-36424714
// Cuda compilation tools, release 13.0, V13.0.88
// Based on NVVM 20.0.0
//

.version 9.0
.target sm_100
.address_size 64

	// .globl	_Z15matrixMulSharedPfS_S_i
// _ZZ15matrixMulSharedPfS_S_iE4aSub has been demoted
// _ZZ15matrixMulSharedPfS_S_iE4bSub has been demoted

.visible .entry _Z15matrixMulSharedPfS_S_i(
	.param .u64 .ptr .align 1 _Z15matrixMulSharedPfS_S_i_param_0,
	.param .u64 .ptr .align 1 _Z15matrixMulSharedPfS_S_i_param_1,
	.param .u64 .ptr .align 1 _Z15matrixMulSharedPfS_S_i_param_2,
	.param .u32 _Z15matrixMulSharedPfS_S_i_param_3
)
{
	.reg .pred 	%p<9>;
	.reg .b32 	%r<105>;
	.reg .b32 	%f<368>;
	.reg .b64 	%rd<40>;
	// demoted variable
	.shared .align 4 .b8 _ZZ15matrixMulSharedPfS_S_iE4aSub[1024];
	// demoted variable
	.shared .align 4 .b8 _ZZ15matrixMulSharedPfS_S_iE4bSub[1024];
	ld.param.u32 	%r32, [_Z15matrixMulSharedPfS_S_i_param_3];
	mov.u32 	%r1, %tid.x;
	mov.u32 	%r2, %tid.y;
	mov.u32 	%r33, %ctaid.y;
	shl.b32 	%r34, %r33, 4;
	add.s32 	%r3, %r34, %r2;
	mov.u32 	%r35, %ctaid.x;
	shl.b32 	%r4, %r35, 4;
	add.s32 	%r5, %r4, %r1;
	shr.s32 	%r36, %r32, 31;
	shr.u32 	%r37, %r36, 28;
	add.s32 	%r38, %r32, %r37;
	shr.s32 	%r6, %r38, 4;
	setp.lt.s32 	%p1, %r32, 16;
	mov.f32 	%f367, 0f00000000;
	@%p1 bra 	$L__BB0_9;
	mad.lo.s32 	%r101, %r32, %r3, %r1;
	shl.b32 	%r40, %r2, 6;
	mov.u32 	%r41, _ZZ15matrixMulSharedPfS_S_iE4aSub;
	add.s32 	%r8, %r41, %r40;
	add.s32 	%r42, %r6, -1;
	setp.lt.u32 	%p2, %r42, 3;
	mov.f32 	%f367, 0f00000000;
	mov.b32 	%r104, 0;
	@%p2 bra 	$L__BB0_4;
	and.b32  	%r104, %r6, 134217724;
	neg.s32 	%r102, %r104;
	add.s32 	%r44, %r2, 48;
	mad.lo.s32 	%r45, %r32, %r44, %r1;
	add.s32 	%r100, %r45, %r4;
	add.s32 	%r46, %r2, 32;
	mad.lo.s32 	%r47, %r32, %r46, %r1;
	add.s32 	%r99, %r47, %r4;
	add.s32 	%r48, %r2, 16;
	mad.lo.s32 	%r49, %r32, %r48, %r1;
	add.s32 	%r98, %r49, %r4;
	mad.lo.s32 	%r50, %r2, %r32, %r1;
	add.s32 	%r97, %r50, %r4;
	mov.f32 	%f367, 0f00000000;
$L__BB0_3:
	.pragma "nounroll";
	ld.param.u64 	%rd36, [_Z15matrixMulSharedPfS_S_i_param_1];
	ld.param.u64 	%rd33, [_Z15matrixMulSharedPfS_S_i_param_0];
	cvta.to.global.u64 	%rd4, %rd33;
	mul.wide.s32 	%rd5, %r101, 4;
	add.s64 	%rd6, %rd4, %rd5;
	ld.global.f32 	%f14, [%rd6];
	shl.b32 	%r52, %r1, 2;
	add.s32 	%r53, %r8, %r52;
	st.shared.f32 	[%r53], %f14;
	cvta.to.global.u64 	%rd7, %rd36;
	mul.wide.s32 	%rd8, %r97, 4;
	add.s64 	%rd9, %rd7, %rd8;
	ld.global.f32 	%f15, [%rd9];
	mov.u32 	%r55, _ZZ15matrixMulSharedPfS_S_iE4bSub;
	add.s32 	%r56, %r55, %r52;
	add.s32 	%r57, %r56, %r40;
	st.shared.f32 	[%r57], %f15;
	bar.sync 	0;
	ld.shared.f32 	%f16, [%r8];
	ld.shared.f32 	%f17, [%r56];
	fma.rn.f32 	%f18, %f16, %f17, %f367;
	ld.shared.f32 	%f19, [%r8+4];
	ld.shared.f32 	%f20, [%r56+64];
	fma.rn.f32 	%f21, %f19, %f20, %f18;
	ld.shared.f32 	%f22, [%r8+8];
	ld.shared.f32 	%f23, [%r56+128];
	fma.rn.f32 	%f24, %f22, %f23, %f21;
	ld.shared.f32 	%f25, [%r8+12];
	ld.shared.f32 	%f26, [%r56+192];
	fma.rn.f32 	%f27, %f25, %f26, %f24;
	ld.shared.f32 	%f28, [%r8+16];
	ld.shared.f32 	%f29, [%r56+256];
	fma.rn.f32 	%f30, %f28, %f29, %f27;
	ld.shared.f32 	%f31, [%r8+20];
	ld.shared.f32 	%f32, [%r56+320];
	fma.rn.f32 	%f33, %f31, %f32, %f30;
	ld.shared.f32 	%f34, [%r8+24];
	ld.shared.f32 	%f35, [%r56+384];
	fma.rn.f32 	%f36, %f34, %f35, %f33;
	ld.shared.f32 	%f37, [%r8+28];
	ld.shared.f32 	%f38, [%r56+448];
	fma.rn.f32 	%f39, %f37, %f38, %f36;
	ld.shared.f32 	%f40, [%r8+32];
	ld.shared.f32 	%f41, [%r56+512];
	fma.rn.f32 	%f42, %f40, %f41, %f39;
	ld.shared.f32 	%f43, [%r8+36];
	ld.shared.f32 	%f44, [%r56+576];
	fma.rn.f32 	%f45, %f43, %f44, %f42;
	ld.shared.f32 	%f46, [%r8+40];
	ld.shared.f32 	%f47, [%r56+640];
	fma.rn.f32 	%f48, %f46, %f47, %f45;
	ld.shared.f32 	%f49, [%r8+44];
	ld.shared.f32 	%f50, [%r56+704];
	fma.rn.f32 	%f51, %f49, %f50, %f48;
	ld.shared.f32 	%f52, [%r8+48];
	ld.shared.f32 	%f53, [%r56+768];
	fma.rn.f32 	%f54, %f52, %f53, %f51;
	ld.shared.f32 	%f55, [%r8+52];
	ld.shared.f32 	%f56, [%r56+832];
	fma.rn.f32 	%f57, %f55, %f56, %f54;
	ld.shared.f32 	%f58, [%r8+56];
	ld.shared.f32 	%f59, [%r56+896];
	fma.rn.f32 	%f60, %f58, %f59, %f57;
	ld.shared.f32 	%f61, [%r8+60];
	ld.shared.f32 	%f62, [%r56+960];
	fma.rn.f32 	%f63, %f61, %f62, %f60;
	bar.sync 	0;
	ld.global.f32 	%f64, [%rd6+64];
	st.shared.f32 	[%r53], %f64;
	mul.wide.s32 	%rd10, %r98, 4;
	add.s64 	%rd11, %rd7, %rd10;
	ld.global.f32 	%f65, [%rd11];
	st.shared.f32 	[%r57], %f65;
	bar.sync 	0;
	ld.shared.f32 	%f66, [%r8];
	ld.shared.f32 	%f67, [%r56];
	fma.rn.f32 	%f68, %f66, %f67, %f63;
	ld.shared.f32 	%f69, [%r8+4];
	ld.shared.f32 	%f70, [%r56+64];
	fma.rn.f32 	%f71, %f69, %f70, %f68;
	ld.shared.f32 	%f72, [%r8+8];
	ld.shared.f32 	%f73, [%r56+128];
	fma.rn.f32 	%f74, %f72, %f73, %f71;
	ld.shared.f32 	%f75, [%r8+12];
	ld.shared.f32 	%f76, [%r56+192];
	fma.rn.f32 	%f77, %f75, %f76, %f74;
	ld.shared.f32 	%f78, [%r8+16];
	ld.shared.f32 	%f79, [%r56+256];
	fma.rn.f32 	%f80, %f78, %f79, %f77;
	ld.shared.f32 	%f81, [%r8+20];
	ld.shared.f32 	%f82, [%r56+320];
	fma.rn.f32 	%f83, %f81, %f82, %f80;
	ld.shared.f32 	%f84, [%r8+24];
	ld.shared.f32 	%f85, [%r56+384];
	fma.rn.f32 	%f86, %f84, %f85, %f83;
	ld.shared.f32 	%f87, [%r8+28];
	ld.shared.f32 	%f88, [%r56+448];
	fma.rn.f32 	%f89, %f87, %f88, %f86;
	ld.shared.f32 	%f90, [%r8+32];
	ld.shared.f32 	%f91, [%r56+512];
	fma.rn.f32 	%f92, %f90, %f91, %f89;
	ld.shared.f32 	%f93, [%r8+36];
	ld.shared.f32 	%f94, [%r56+576];
	fma.rn.f32 	%f95, %f93, %f94, %f92;
	ld.shared.f32 	%f96, [%r8+40];
	ld.shared.f32 	%f97, [%r56+640];
	fma.rn.f32 	%f98, %f96, %f97, %f95;
	ld.shared.f32 	%f99, [%r8+44];
	ld.shared.f32 	%f100, [%r56+704];
	fma.rn.f32 	%f101, %f99, %f100, %f98;
	ld.shared.f32 	%f102, [%r8+48];
	ld.shared.f32 	%f103, [%r56+768];
	fma.rn.f32 	%f104, %f102, %f103, %f101;
	ld.shared.f32 	%f105, [%r8+52];
	ld.shared.f32 	%f106, [%r56+832];
	fma.rn.f32 	%f107, %f105, %f106, %f104;
	ld.shared.f32 	%f108, [%r8+56];
	ld.shared.f32 	%f109, [%r56+896];
	fma.rn.f32 	%f110, %f108, %f109, %f107;
	ld.shared.f32 	%f111, [%r8+60];
	ld.shared.f32 	%f112, [%r56+960];
	fma.rn.f32 	%f113, %f111, %f112, %f110;
	bar.sync 	0;
	ld.global.f32 	%f114, [%rd6+128];
	st.shared.f32 	[%r53], %f114;
	mul.wide.s32 	%rd12, %r99, 4;
	add.s64 	%rd13, %rd7, %rd12;
	ld.global.f32 	%f115, [%rd13];
	st.shared.f32 	[%r57], %f115;
	bar.sync 	0;
	ld.shared.f32 	%f116, [%r8];
	ld.shared.f32 	%f117, [%r56];
	fma.rn.f32 	%f118, %f116, %f117, %f113;
	ld.shared.f32 	%f119, [%r8+4];
	ld.shared.f32 	%f120, [%r56+64];
	fma.rn.f32 	%f121, %f119, %f120, %f118;
	ld.shared.f32 	%f122, [%r8+8];
	ld.shared.f32 	%f123, [%r56+128];
	fma.rn.f32 	%f124, %f122, %f123, %f121;
	ld.shared.f32 	%f125, [%r8+12];
	ld.shared.f32 	%f126, [%r56+192];
	fma.rn.f32 	%f127, %f125, %f126, %f124;
	ld.shared.f32 	%f128, [%r8+16];
	ld.shared.f32 	%f129, [%r56+256];
	fma.rn.f32 	%f130, %f128, %f129, %f127;
	ld.shared.f32 	%f131, [%r8+20];
	ld.shared.f32 	%f132, [%r56+320];
	fma.rn.f32 	%f133, %f131, %f132, %f130;
	ld.shared.f32 	%f134, [%r8+24];
	ld.shared.f32 	%f135, [%r56+384];
	fma.rn.f32 	%f136, %f134, %f135, %f133;
	ld.shared.f32 	%f137, [%r8+28];
	ld.shared.f32 	%f138, [%r56+448];
	fma.rn.f32 	%f139, %f137, %f138, %f136;
	ld.shared.f32 	%f140, [%r8+32];
	ld.shared.f32 	%f141, [%r56+512];
	fma.rn.f32 	%f142, %f140, %f141, %f139;
	ld.shared.f32 	%f143, [%r8+36];
	ld.shared.f32 	%f144, [%r56+576];
	fma.rn.f32 	%f145, %f143, %f144, %f142;
	ld.shared.f32 	%f146, [%r8+40];
	ld.shared.f32 	%f147, [%r56+640];
	fma.rn.f32 	%f148, %f146, %f147, %f145;
	ld.shared.f32 	%f149, [%r8+44];
	ld.shared.f32 	%f150, [%r56+704];
	fma.rn.f32 	%f151, %f149, %f150, %f148;
	ld.shared.f32 	%f152, [%r8+48];
	ld.shared.f32 	%f153, [%r56+768];
	fma.rn.f32 	%f154, %f152, %f153, %f151;
	ld.shared.f32 	%f155, [%r8+52];
	ld.shared.f32 	%f156, [%r56+832];
	fma.rn.f32 	%f157, %f155, %f156, %f154;
	ld.shared.f32 	%f158, [%r8+56];
	ld.shared.f32 	%f159, [%r56+896];
	fma.rn.f32 	%f160, %f158, %f159, %f157;
	ld.shared.f32 	%f161, [%r8+60];
	ld.shared.f32 	%f162, [%r56+960];
	fma.rn.f32 	%f163, %f161, %f162, %f160;
	bar.sync 	0;
	ld.global.f32 	%f164, [%rd6+192];
	st.shared.f32 	[%r53], %f164;
	mul.wide.s32 	%rd14, %r100, 4;
	add.s64 	%rd15, %rd7, %rd14;
	ld.global.f32 	%f165, [%rd15];
	st.shared.f32 	[%r57], %f165;
	bar.sync 	0;
	ld.shared.f32 	%f166, [%r8];
	ld.shared.f32 	%f167, [%r56];
	fma.rn.f32 	%f168, %f166, %f167, %f163;
	ld.shared.f32 	%f169, [%r8+4];
	ld.shared.f32 	%f170, [%r56+64];
	fma.rn.f32 	%f171, %f169, %f170, %f168;
	ld.shared.f32 	%f172, [%r8+8];
	ld.shared.f32 	%f173, [%r56+128];
	fma.rn.f32 	%f174, %f172, %f173, %f171;
	ld.shared.f32 	%f175, [%r8+12];
	ld.shared.f32 	%f176, [%r56+192];
	fma.rn.f32 	%f177, %f175, %f176, %f174;
	ld.shared.f32 	%f178, [%r8+16];
	ld.shared.f32 	%f179, [%r56+256];
	fma.rn.f32 	%f180, %f178, %f179, %f177;
	ld.shared.f32 	%f181, [%r8+20];
	ld.shared.f32 	%f182, [%r56+320];
	fma.rn.f32 	%f183, %f181, %f182, %f180;
	ld.shared.f32 	%f184, [%r8+24];
	ld.shared.f32 	%f185, [%r56+384];
	fma.rn.f32 	%f186, %f184, %f185, %f183;
	ld.shared.f32 	%f187, [%r8+28];
	ld.shared.f32 	%f188, [%r56+448];
	fma.rn.f32 	%f189, %f187, %f188, %f186;
	ld.shared.f32 	%f190, [%r8+32];
	ld.shared.f32 	%f191, [%r56+512];
	fma.rn.f32 	%f192, %f190, %f191, %f189;
	ld.shared.f32 	%f193, [%r8+36];
	ld.shared.f32 	%f194, [%r56+576];
	fma.rn.f32 	%f195, %f193, %f194, %f192;
	ld.shared.f32 	%f196, [%r8+40];
	ld.shared.f32 	%f197, [%r56+640];
	fma.rn.f32 	%f198, %f196, %f197, %f195;
	ld.shared.f32 	%f199, [%r8+44];
	ld.shared.f32 	%f200, [%r56+704];
	fma.rn.f32 	%f201, %f199, %f200, %f198;
	ld.shared.f32 	%f202, [%r8+48];
	ld.shared.f32 	%f203, [%r56+768];
	fma.rn.f32 	%f204, %f202, %f203, %f201;
	ld.shared.f32 	%f205, [%r8+52];
	ld.shared.f32 	%f206, [%r56+832];
	fma.rn.f32 	%f207, %f205, %f206, %f204;
	ld.shared.f32 	%f208, [%r8+56];
	ld.shared.f32 	%f209, [%r56+896];
	fma.rn.f32 	%f210, %f208, %f209, %f207;
	ld.shared.f32 	%f211, [%r8+60];
	ld.shared.f32 	%f212, [%r56+960];
	fma.rn.f32 	%f367, %f211, %f212, %f210;
	bar.sync 	0;
	add.s32 	%r102, %r102, 4;
	add.s32 	%r101, %r101, 64;
	shl.b32 	%r58, %r32, 6;
	add.s32 	%r100, %r100, %r58;
	add.s32 	%r99, %r99, %r58;
	add.s32 	%r98, %r98, %r58;
	add.s32 	%r97, %r97, %r58;
	setp.ne.s32 	%p3, %r102, 0;
	@%p3 bra 	$L__BB0_3;
$L__BB0_4:
	and.b32  	%r28, %r6, 3;
	setp.eq.s32 	%p4, %r28, 0;
	@%p4 bra 	$L__BB0_9;
	setp.eq.s32 	%p5, %r28, 1;
	@%p5 bra 	$L__BB0_7;
	ld.param.u64 	%rd37, [_Z15matrixMulSharedPfS_S_i_param_1];
	ld.param.u64 	%rd34, [_Z15matrixMulSharedPfS_S_i_param_0];
	shl.b32 	%r59, %r104, 4;
	mad.lo.s32 	%r64, %r32, %r3, %r1;
	add.s32 	%r65, %r64, %r59;
	cvta.to.global.u64 	%rd16, %rd34;
	mul.wide.s32 	%rd17, %r65, 4;
	add.s64 	%rd18, %rd16, %rd17;
	ld.global.f32 	%f214, [%rd18];
	shl.b32 	%r66, %r1, 2;
	add.s32 	%r67, %r8, %r66;
	st.shared.f32 	[%r67], %f214;
	add.s32 	%r68, %r59, %r2;
	mad.lo.s32 	%r69, %r68, %r32, %r5;
	cvta.to.global.u64 	%rd19, %rd37;
	mul.wide.s32 	%rd20, %r69, 4;
	add.s64 	%rd21, %rd19, %rd20;
	ld.global.f32 	%f215, [%rd21];
	mov.u32 	%r71, _ZZ15matrixMulSharedPfS_S_iE4bSub;
	add.s32 	%r72, %r71, %r66;
	add.s32 	%r73, %r72, %r40;
	st.shared.f32 	[%r73], %f215;
	bar.sync 	0;
	ld.shared.f32 	%f216, [%r8];
	ld.shared.f32 	%f217, [%r72];
	fma.rn.f32 	%f218, %f216, %f217, %f367;
	ld.shared.f32 	%f219, [%r8+4];
	ld.shared.f32 	%f220, [%r72+64];
	fma.rn.f32 	%f221, %f219, %f220, %f218;
	ld.shared.f32 	%f222, [%r8+8];
	ld.shared.f32 	%f223, [%r72+128];
	fma.rn.f32 	%f224, %f222, %f223, %f221;
	ld.shared.f32 	%f225, [%r8+12];
	ld.shared.f32 	%f226, [%r72+192];
	fma.rn.f32 	%f227, %f225, %f226, %f224;
	ld.shared.f32 	%f228, [%r8+16];
	ld.shared.f32 	%f229, [%r72+256];
	fma.rn.f32 	%f230, %f228, %f229, %f227;
	ld.shared.f32 	%f231, [%r8+20];
	ld.shared.f32 	%f232, [%r72+320];
	fma.rn.f32 	%f233, %f231, %f232, %f230;
	ld.shared.f32 	%f234, [%r8+24];
	ld.shared.f32 	%f235, [%r72+384];
	fma.rn.f32 	%f236, %f234, %f235, %f233;
	ld.shared.f32 	%f237, [%r8+28];
	ld.shared.f32 	%f238, [%r72+448];
	fma.rn.f32 	%f239, %f237, %f238, %f236;
	ld.shared.f32 	%f240, [%r8+32];
	ld.shared.f32 	%f241, [%r72+512];
	fma.rn.f32 	%f242, %f240, %f241, %f239;
	ld.shared.f32 	%f243, [%r8+36];
	ld.shared.f32 	%f244, [%r72+576];
	fma.rn.f32 	%f245, %f243, %f244, %f242;
	ld.shared.f32 	%f246, [%r8+40];
	ld.shared.f32 	%f247, [%r72+640];
	fma.rn.f32 	%f248, %f246, %f247, %f245;
	ld.shared.f32 	%f249, [%r8+44];
	ld.shared.f32 	%f250, [%r72+704];
	fma.rn.f32 	%f251, %f249, %f250, %f248;
	ld.shared.f32 	%f252, [%r8+48];
	ld.shared.f32 	%f253, [%r72+768];
	fma.rn.f32 	%f254, %f252, %f253, %f251;
	ld.shared.f32 	%f255, [%r8+52];
	ld.shared.f32 	%f256, [%r72+832];
	fma.rn.f32 	%f257, %f255, %f256, %f254;
	ld.shared.f32 	%f258, [%r8+56];
	ld.shared.f32 	%f259, [%r72+896];
	fma.rn.f32 	%f260, %f258, %f259, %f257;
	ld.shared.f32 	%f261, [%r8+60];
	ld.shared.f32 	%f262, [%r72+960];
	fma.rn.f32 	%f263, %f261, %f262, %f260;
	bar.sync 	0;
	ld.global.f32 	%f264, [%rd18+64];
	st.shared.f32 	[%r67], %f264;
	add.s32 	%r74, %r68, 16;
	mad.lo.s32 	%r75, %r74, %r32, %r5;
	mul.wide.s32 	%rd22, %r75, 4;
	add.s64 	%rd23, %rd19, %rd22;
	ld.global.f32 	%f265, [%rd23];
	st.shared.f32 	[%r73], %f265;
	bar.sync 	0;
	ld.shared.f32 	%f266, [%r8];
	ld.shared.f32 	%f267, [%r72];
	fma.rn.f32 	%f268, %f266, %f267, %f263;
	ld.shared.f32 	%f269, [%r8+4];
	ld.shared.f32 	%f270, [%r72+64];
	fma.rn.f32 	%f271, %f269, %f270, %f268;
	ld.shared.f32 	%f272, [%r8+8];
	ld.shared.f32 	%f273, [%r72+128];
	fma.rn.f32 	%f274, %f272, %f273, %f271;
	ld.shared.f32 	%f275, [%r8+12];
	ld.shared.f32 	%f276, [%r72+192];
	fma.rn.f32 	%f277, %f275, %f276, %f274;
	ld.shared.f32 	%f278, [%r8+16];
	ld.shared.f32 	%f279, [%r72+256];
	fma.rn.f32 	%f280, %f278, %f279, %f277;
	ld.shared.f32 	%f281, [%r8+20];
	ld.shared.f32 	%f282, [%r72+320];
	fma.rn.f32 	%f283, %f281, %f282, %f280;
	ld.shared.f32 	%f284, [%r8+24];
	ld.shared.f32 	%f285, [%r72+384];
	fma.rn.f32 	%f286, %f284, %f285, %f283;
	ld.shared.f32 	%f287, [%r8+28];
	ld.shared.f32 	%f288, [%r72+448];
	fma.rn.f32 	%f289, %f287, %f288, %f286;
	ld.shared.f32 	%f290, [%r8+32];
	ld.shared.f32 	%f291, [%r72+512];
	fma.rn.f32 	%f292, %f290, %f291, %f289;
	ld.shared.f32 	%f293, [%r8+36];
	ld.shared.f32 	%f294, [%r72+576];
	fma.rn.f32 	%f295, %f293, %f294, %f292;
	ld.shared.f32 	%f296, [%r8+40];
	ld.shared.f32 	%f297, [%r72+640];
	fma.rn.f32 	%f298, %f296, %f297, %f295;
	ld.shared.f32 	%f299, [%r8+44];
	ld.shared.f32 	%f300, [%r72+704];
	fma.rn.f32 	%f301, %f299, %f300, %f298;
	ld.shared.f32 	%f302, [%r8+48];
	ld.shared.f32 	%f303, [%r72+768];
	fma.rn.f32 	%f304, %f302, %f303, %f301;
	ld.shared.f32 	%f305, [%r8+52];
	ld.shared.f32 	%f306, [%r72+832];
	fma.rn.f32 	%f307, %f305, %f306, %f304;
	ld.shared.f32 	%f308, [%r8+56];
	ld.shared.f32 	%f309, [%r72+896];
	fma.rn.f32 	%f310, %f308, %f309, %f307;
	ld.shared.f32 	%f311, [%r8+60];
	ld.shared.f32 	%f312, [%r72+960];
	fma.rn.f32 	%f367, %f311, %f312, %f310;
	bar.sync 	0;
	add.s32 	%r104, %r104, 2;
$L__BB0_7:
	and.b32  	%r76, %r6, 1;
	setp.eq.b32 	%p6, %r76, 1;
	not.pred 	%p7, %p6;
	@%p7 bra 	$L__BB0_9;
	ld.param.u64 	%rd38, [_Z15matrixMulSharedPfS_S_i_param_1];
	ld.param.u64 	%rd35, [_Z15matrixMulSharedPfS_S_i_param_0];
	shl.b32 	%r77, %r104, 4;
	mad.lo.s32 	%r82, %r32, %r3, %r1;
	add.s32 	%r83, %r82, %r77;
	cvta.to.global.u64 	%rd24, %rd35;
	mul.wide.s32 	%rd25, %r83, 4;
	add.s64 	%rd26, %rd24, %rd25;
	ld.global.f32 	%f313, [%rd26];
	shl.b32 	%r84, %r1, 2;
	add.s32 	%r85, %r8, %r84;
	st.shared.f32 	[%r85], %f313;
	add.s32 	%r86, %r77, %r2;
	mad.lo.s32 	%r87, %r86, %r32, %r5;
	cvta.to.global.u64 	%rd27, %rd38;
	mul.wide.s32 	%rd28, %r87, 4;
	add.s64 	%rd29, %rd27, %rd28;
	ld.global.f32 	%f314, [%rd29];
	mov.u32 	%r89, _ZZ15matrixMulSharedPfS_S_iE4bSub;
	add.s32 	%r90, %r89, %r84;
	add.s32 	%r91, %r90, %r40;
	st.shared.f32 	[%r91], %f314;
	bar.sync 	0;
	ld.shared.f32 	%f315, [%r8];
	ld.shared.f32 	%f316, [%r90];
	fma.rn.f32 	%f317, %f315, %f316, %f367;
	ld.shared.f32 	%f318, [%r8+4];
	ld.shared.f32 	%f319, [%r90+64];
	fma.rn.f32 	%f320, %f318, %f319, %f317;
	ld.shared.f32 	%f321, [%r8+8];
	ld.shared.f32 	%f322, [%r90+128];
	fma.rn.f32 	%f323, %f321, %f322, %f320;
	ld.shared.f32 	%f324, [%r8+12];
	ld.shared.f32 	%f325, [%r90+192];
	fma.rn.f32 	%f326, %f324, %f325, %f323;
	ld.shared.f32 	%f327, [%r8+16];
	ld.shared.f32 	%f328, [%r90+256];
	fma.rn.f32 	%f329, %f327, %f328, %f326;
	ld.shared.f32 	%f330, [%r8+20];
	ld.shared.f32 	%f331, [%r90+320];
	fma.rn.f32 	%f332, %f330, %f331, %f329;
	ld.shared.f32 	%f333, [%r8+24];
	ld.shared.f32 	%f334, [%r90+384];
	fma.rn.f32 	%f335, %f333, %f334, %f332;
	ld.shared.f32 	%f336, [%r8+28];
	ld.shared.f32 	%f337, [%r90+448];
	fma.rn.f32 	%f338, %f336, %f337, %f335;
	ld.shared.f32 	%f339, [%r8+32];
	ld.shared.f32 	%f340, [%r90+512];
	fma.rn.f32 	%f341, %f339, %f340, %f338;
	ld.shared.f32 	%f342, [%r8+36];
	ld.shared.f32 	%f343, [%r90+576];
	fma.rn.f32 	%f344, %f342, %f343, %f341;
	ld.shared.f32 	%f345, [%r8+40];
	ld.shared.f32 	%f346, [%r90+640];
	fma.rn.f32 	%f347, %f345, %f346, %f344;
	ld.shared.f32 	%f348, [%r8+44];
	ld.shared.f32 	%f349, [%r90+704];
	fma.rn.f32 	%f350, %f348, %f349, %f347;
	ld.shared.f32 	%f351, [%r8+48];
	ld.shared.f32 	%f352, [%r90+768];
	fma.rn.f32 	%f353, %f351, %f352, %f350;
	ld.shared.f32 	%f354, [%r8+52];
	ld.shared.f32 	%f355, [%r90+832];
	fma.rn.f32 	%f356, %f354, %f355, %f353;
	ld.shared.f32 	%f357, [%r8+56];
	ld.shared.f32 	%f358, [%r90+896];
	fma.rn.f32 	%f359, %f357, %f358, %f356;
	ld.shared.f32 	%f360, [%r8+60];
	ld.shared.f32 	%f361, [%r90+960];
	fma.rn.f32 	%f367, %f360, %f361, %f359;
	bar.sync 	0;
$L__BB0_9:
	max.s32 	%r95, %r3, %r5;
	setp.ge.s32 	%p8, %r95, %r32;
	@%p8 bra 	$L__BB0_11;
	ld.param.u64 	%rd39, [_Z15matrixMulSharedPfS_S_i_param_2];
	mad.lo.s32 	%r96, %r32, %r3, %r5;
	cvta.to.global.u64 	%rd30, %rd39;
	mul.wide.s32 	%rd31, %r96, 4;
	add.s64 	%rd32, %rd30, %rd31;
	st.global.f32 	[%rd32], %f367;
$L__BB0_11:
	ret;

}


// ===== COMPILED SASS (sm_100) =====

	.target	sm_100

	.elftype	@"ET_EXEC"


//--------------------- .note.nv.tkinfo           --------------------------
	.section	.note.nv.tkinfo,"",@"SHT_NOTE"
	.sectionflags	@"SHF_NOTE_NV_TKINFO"
	.tkinfo
        /*0018*/ 	.word	0x00000002
        /*0030*/ 	.string	""
        /*0030*/ 	.string	"ptxas"
        /*0030*/ 	.string	"Cuda compilation tools, release 13.0, V13.0.88"
        /*0030*/ 	.string	"Build cuda_13.0.r13.0/compiler.36424714_0"
        /*0030*/ 	.string	"-arch sm_100 -m 64 "



//--------------------- .note.nv.cuinfo           --------------------------
	.section	.note.nv.cuinfo,"",@"SHT_NOTE"
	.sectionflags	@"SHF_NOTE_NV_CUINFO"
        /*0018*/ 	.short	0x0002
        /*001a*/ 	.short	0x0064
        /*001c*/ 	.short	0x0082
	.zero		2


//--------------------- .nv.info                  --------------------------
	.section	.nv.info,"",@"SHT_CUDA_INFO"
	.align	4


	//----- nvinfo : EIATTR_REGCOUNT
	.align		4
        /*0000*/ 	.byte	0x04, 0x2f
        /*0002*/ 	.short	(.L_1 - .L_0)
	.align		4
.L_0:
        /*0004*/ 	.word	index@(_Z15matrixMulSharedPfS_S_i)
        /*0008*/ 	.word	0x00000028


	//----- nvinfo : EIATTR_FRAME_SIZE
	.align		4
.L_1:
        /*000c*/ 	.byte	0x04, 0x11
        /*000e*/ 	.short	(.L_3 - .L_2)
	.align		4
.L_2:
        /*0010*/ 	.word	index@(_Z15matrixMulSharedPfS_S_i)
        /*0014*/ 	.word	0x00000000


	//----- nvinfo : EIATTR_MIN_STACK_SIZE
	.align		4
.L_3:
        /*0018*/ 	.byte	0x04, 0x12
        /*001a*/ 	.short	(.L_5 - .L_4)
	.align		4
.L_4:
        /*001c*/ 	.word	index@(_Z15matrixMulSharedPfS_S_i)
        /*0020*/ 	.word	0x00000000
.L_5:


//--------------------- .nv.compat                --------------------------
	.section	.nv.compat,"",@"SHT_CUDA_COMPAT_INFO"
	.align	4
        /*0000*/ 	.byte	0x02, 0x09, 0x00, 0x00, 0x02, 0x02, 0x01, 0x00, 0x02, 0x05, 0x05, 0x00, 0x03, 0x07, 0x01, 0x01
        /*0010*/ 	.byte	0x02, 0x03, 0x00, 0x00, 0x02, 0x06, 0x01, 0x00, 0x04, 0x0b, 0x08, 0x00, 0x09, 0x00, 0x00, 0x00
        /*0020*/ 	.byte	0x00, 0x00, 0x00, 0x00


//--------------------- .nv.info._Z15matrixMulSharedPfS_S_i --------------------------
	.section	.nv.info._Z15matrixMulSharedPfS_S_i,"",@"SHT_CUDA_INFO"
	.sectionflags	@""
	.align	4


	//----- nvinfo : EIATTR_CUDA_API_VERSION
	.align		4
        /*0000*/ 	.byte	0x04, 0x37
        /*0002*/ 	.short	(.L_7 - .L_6)
.L_6:
        /*0004*/ 	.word	0x00000082


	//----- nvinfo : EIATTR_KPARAM_INFO
	.align		4
.L_7:
        /*0008*/ 	.byte	0x04, 0x17
        /*000a*/ 	.short	(.L_9 - .L_8)
.L_8:
        /*000c*/ 	.word	0x00000000
        /*0010*/ 	.short	0x0003
        /*0012*/ 	.short	0x0018
        /*0014*/ 	.byte	0x00, 0xf0, 0x11, 0x00


	//----- nvinfo : EIATTR_KPARAM_INFO
	.align		4
.L_9:
        /*0018*/ 	.byte	0x04, 0x17
        /*001a*/ 	.short	(.L_11 - .L_10)
.L_10:
        /*001c*/ 	.word	0x00000000
        /*0020*/ 	.short	0x0002
        /*0022*/ 	.short	0x0010
        /*0024*/ 	.byte	0x00, 0xf5, 0x21, 0x00


	//----- nvinfo : EIATTR_KPARAM_INFO
	.align		4
.L_11:
        /*0028*/ 	.byte	0x04, 0x17
        /*002a*/ 	.short	(.L_13 - .L_12)
.L_12:
        /*002c*/ 	.word	0x00000000
        /*0030*/ 	.short	0x0001
        /*0032*/ 	.short	0x0008
        /*0034*/ 	.byte	0x00, 0xf5, 0x21, 0x00


	//----- nvinfo : EIATTR_KPARAM_INFO
	.align		4
.L_13:
        /*0038*/ 	.byte	0x04, 0x17
        /*003a*/ 	.short	(.L_15 - .L_14)
.L_14:
        /*003c*/ 	.word	0x00000000
        /*0040*/ 	.short	0x0000
        /*0042*/ 	.short	0x0000
        /*0044*/ 	.byte	0x00, 0xf5, 0x21, 0x00


	//----- nvinfo : EIATTR_SPARSE_MMA_MASK
	.align		4
.L_15:
        /*0048*/ 	.byte	0x03, 0x50
        /*004a*/ 	.short	0x0000


	//----- nvinfo : EIATTR_MAXREG_COUNT
	.align		4
        /*004c*/ 	.byte	0x03, 0x1b
        /*004e*/ 	.short	0x00ff


	//----- nvinfo : EIATTR_NUM_BARRIERS
	.align		4
        /*0050*/ 	.byte	0x02, 0x4c
        /*0052*/ 	.byte	0x01
	.zero		1


	//----- nvinfo : EIATTR_MERCURY_ISA_VERSION
	.align		4
        /*0054*/ 	.byte	0x03, 0x5f
        /*0056*/ 	.short	0x0101


	//----- nvinfo : EIATTR_VRC_CTA_INIT_COUNT
	.align		4
        /*0058*/ 	.byte	0x02, 0x4a
	.zero		1
	.zero		1


	//----- nvinfo : EIATTR_EXIT_INSTR_OFFSETS
	.align		4
        /*005c*/ 	.byte	0x04, 0x1c
        /*005e*/ 	.short	(.L_17 - .L_16)


	//   ....[0]....
.L_16:
        /*0060*/ 	.word	0x00001870


	//   ....[1]....
        /*0064*/ 	.word	0x000018c0


	//----- nvinfo : EIATTR_CBANK_PARAM_SIZE
	.align		4
.L_17:
        /*0068*/ 	.byte	0x03, 0x19
        /*006a*/ 	.short	0x001c


	//----- nvinfo : EIATTR_PARAM_CBANK
	.align		4
        /*006c*/ 	.byte	0x04, 0x0a
        /*006e*/ 	.short	(.L_19 - .L_18)
	.align		4
.L_18:
        /*0070*/ 	.word	index@(.nv.constant0._Z15matrixMulSharedPfS_S_i)
        /*0074*/ 	.short	0x0380
        /*0076*/ 	.short	0x001c


	//----- nvinfo : EIATTR_SW_WAR
	.align		4
.L_19:
        /*0078*/ 	.byte	0x04, 0x36
        /*007a*/ 	.short	(.L_21 - .L_20)
.L_20:
        /*007c*/ 	.word	0x00000008
.L_21:


//--------------------- .nv.callgraph             --------------------------
	.section	.nv.callgraph,"",@"SHT_CUDA_CALLGRAPH"
	.align	4
	.sectionentsize	8
	.align		4
        /*0000*/ 	.word	0x00000000
	.align		4
        /*0004*/ 	.word	0xffffffff
	.align		4
        /*0008*/ 	.word	0x00000000
	.align		4
        /*000c*/ 	.word	0xfffffffe
	.align		4
        /*0010*/ 	.word	0x00000000
	.align		4
        /*0014*/ 	.word	0xfffffffd
	.align		4
        /*0018*/ 	.word	0x00000000
	.align		4
        /*001c*/ 	.word	0xfffffffc


//--------------------- .text._Z15matrixMulSharedPfS_S_i --------------------------
	.section	.text._Z15matrixMulSharedPfS_S_i,"ax",@progbits
	.align	128
        .global         _Z15matrixMulSharedPfS_S_i
        .type           _Z15matrixMulSharedPfS_S_i,@function
        .size           _Z15matrixMulSharedPfS_S_i,(.L_x_5 - _Z15matrixMulSharedPfS_S_i)
        .other          _Z15matrixMulSharedPfS_S_i,@"STO_CUDA_ENTRY STV_DEFAULT"
_Z15matrixMulSharedPfS_S_i:
.text._Z15matrixMulSharedPfS_S_i:
[----:B------:R-:W-:Y:S08]  /*0000*/  LDC R1, c[0x0][0x37c] ;  /* 0x0000df00ff017b82 */ /* 0x000ff00000000800 */
[----:B------:R-:W0:Y:S01]  /*0010*/  LDC R5, c[0x0][0x398] ;  /* 0x0000e600ff057b82 */ /* 0x000e220000000800 */
[----:B------:R-:W1:Y:S01]  /*0020*/  S2R R3, SR_TID.Y ;  /* 0x0000000000037919 */ /* 0x000e620000002200 */
[----:B------:R-:W2:Y:S01]  /*0030*/  LDCU.64 UR8, c[0x0][0x358] ;  /* 0x00006b00ff0877ac */ /* 0x000ea20008000a00 */
[----:B------:R-:W-:Y:S01]  /*0040*/  HFMA2 R31, -RZ, RZ, 0, 0 ;  /* 0x00000000ff1f7431 */ /* 0x000fe200000001ff */
[----:B------:R-:W1:Y:S01]  /*0050*/  S2R R4, SR_CTAID.Y ;  /* 0x0000000000047919 */ /* 0x000e620000002600 */
[----:B------:R-:W3:Y:S01]  /*0060*/  S2R R2, SR_TID.X ;  /* 0x0000000000027919 */ /* 0x000ee20000002100 */
[----:B------:R-:W3:Y:S01]  /*0070*/  S2R R9, SR_CTAID.X ;  /* 0x0000000000097919 */ /* 0x000ee20000002500 */
[----:B0-----:R-:W-:-:S02]  /*0080*/  ISETP.GE.AND P0, PT, R5, 0x10, PT ;  /* 0x000000100500780c */ /* 0x001fc40003f06270 */
[----:B------:R-:W-:-:S04]  /*0090*/  SHF.R.S32.HI R0, RZ, 0x1f, R5 ;  /* 0x0000001fff007819 */ /* 0x000fc80000011405 */
[----:B------:R-:W-:Y:S02]  /*00a0*/  LEA.HI R0, R0, R5, RZ, 0x4 ;  /* 0x0000000500007211 */ /* 0x000fe400078f20ff */
[----:B-1----:R-:W-:Y:S02]  /*00b0*/  LEA R23, R4, R3, 0x4 ;  /* 0x0000000304177211 */ /* 0x002fe400078e20ff */
[----:B---3--:R-:W-:-:S03]  /*00c0*/  LEA R4, R9, R2, 0x4 ;  /* 0x0000000209047211 */ /* 0x008fc600078e20ff */
[----:B--2---:R-:W-:Y:S05]  /*00d0*/  @!P0 BRA `(.L_x_0) ;  /* 0x0000001400dc8947 */ /* 0x004fea0003800000 */
[----:B------:R-:W0:Y:S01]  /*00e0*/  S2UR UR6, SR_CgaCtaId ;  /* 0x00000000000679c3 */ /* 0x000e220000008800 */
[----:B------:R-:W-:Y:S01]  /*00f0*/  SHF.R.S32.HI R29, RZ, 0x4, R0 ;  /* 0x00000004ff1d7819 */ /* 0x000fe20000011400 */
[----:B------:R-:W-:Y:S01]  /*0100*/  UMOV UR4, 0x400 ;  /* 0x0000040000047882 */ /* 0x000fe20000000000 */
[----:B------:R-:W-:Y:S01]  /*0110*/  IMAD R21, R23, R5, R2 ;  /* 0x0000000517157224 */ /* 0x000fe200078e0202 */
[----:B------:R-:W-:Y:S02]  /*0120*/  MOV R31, RZ ;  /* 0x000000ff001f7202 */ /* 0x000fe40000000f00 */
[----:B------:R-:W-:-:S04]  /*0130*/  IADD3 R0, PT, PT, R29, -0x1, RZ ;  /* 0xffffffff1d007810 */ /* 0x000fc80007ffe0ff */
[----:B------:R-:W-:Y:S02]  /*0140*/  ISETP.GE.U32.AND P0, PT, R0, 0x3, PT ;  /* 0x000000030000780c */ /* 0x000fe40003f06070 */
[----:B------:R-:W-:Y:S01]  /*0150*/  MOV R0, RZ ;  /* 0x000000ff00007202 */ /* 0x000fe20000000f00 */
[----:B0-----:R-:W-:-:S06]  /*0160*/  ULEA UR5, UR6, UR4, 0x18 ;  /* 0x0000000406057291 */ /* 0x001fcc000f8ec0ff */
[----:B------:R-:W-:-:S04]  /*0170*/  LEA R7, R3, UR5, 0x6 ;  /* 0x0000000503077c11 */ /* 0x000fc8000f8e30ff */
[----:B------:R-:W-:Y:S05]  /*0180*/  @!P0 BRA `(.L_x_1) ;  /* 0x0000000c002c8947 */ /* 0x000fea0003800000 */
[C---:B------:R-:W-:Y:S01]  /*0190*/  IADD3 R0, PT, PT, R3.reuse, 0x30, RZ ;  /* 0x0000003003007810 */ /* 0x040fe20007ffe0ff */
[----:B------:R-:W-:Y:S01]  /*01a0*/  UIADD3 UR5, UPT, UPT, UR4, 0x400, URZ ;  /* 0x0000040004057890 */ /* 0x000fe2000fffe0ff */
[C---:B------:R-:W-:Y:S01]  /*01b0*/  IADD3 R6, PT, PT, R3.reuse, 0x20, RZ ;  /* 0x0000002003067810 */ /* 0x040fe20007ffe0ff */
[CCC-:B------:R-:W-:Y:S01]  /*01c0*/  IMAD R24, R3.reuse, R5.reuse, R2.reuse ;  /* 0x0000000503187224 */ /* 0x1c0fe200078e0202 */
[----:B------:R-:W-:Y:S01]  /*01d0*/  IADD3 R8, PT, PT, R3, 0x10, RZ ;  /* 0x0000001003087810 */ /* 0x000fe20007ffe0ff */
[-CC-:B------:R-:W-:Y:S01]  /*01e0*/  IMAD R0, R0, R5.reuse, R2.reuse ;  /* 0x0000000500007224 */ /* 0x180fe200078e0202 */
[----:B------:R-:W-:Y:S01]  /*01f0*/  ULEA UR5, UR6, UR5, 0x18 ;  /* 0x0000000506057291 */ /* 0x000fe2000f8ec0ff */
[-CC-:B------:R-:W-:Y:S02]  /*0200*/  IMAD R6, R6, R5.reuse, R2.reuse ;  /* 0x0000000506067224 */ /* 0x180fe400078e0202 */
[----:B------:R-:W-:Y:S02]  /*0210*/  HFMA2 R31, -RZ, RZ, 0, 0 ;  /* 0x00000000ff1f7431 */ /* 0x000fe400000001ff */
[----:B------:R-:W-:Y:S01]  /*0220*/  IMAD R8, R8, R5, R2 ;  /* 0x0000000508087224 */ /* 0x000fe200078e0202 */
[----:B------:R-:W-:-:S02]  /*0230*/  LEA R30, R9, R0, 0x4 ;  /* 0x00000000091e7211 */ /* 0x000fc400078e20ff */
[----:B------:R-:W-:Y:S02]  /*0240*/  LOP3.LUT R0, R29, 0x7fffffc, RZ, 0xc0, !PT ;  /* 0x07fffffc1d007812 */ /* 0x000fe400078ec0ff */
[----:B------:R-:W-:Y:S02]  /*0250*/  LEA R20, R2, UR5, 0x2 ;  /* 0x0000000502147c11 */ /* 0x000fe4000f8e10ff */
[C---:B------:R-:W-:Y:S02]  /*0260*/  LEA R28, R9.reuse, R6, 0x4 ;  /* 0x00000006091c7211 */ /* 0x040fe400078e20ff */
[C---:B------:R-:W-:Y:S02]  /*0270*/  LEA R24, R9.reuse, R24, 0x4 ;  /* 0x0000001809187211 */ /* 0x040fe400078e20ff */
[----:B------:R-:W-:Y:S02]  /*0280*/  LEA R26, R9, R8, 0x4 ;  /* 0x00000008091a7211 */ /* 0x000fe400078e20ff */
[----:B------:R-:W-:-:S02]  /*0290*/  MOV R27, R21 ;  /* 0x00000015001b7202 */ /* 0x000fc40000000f00 */
[----:B------:R-:W-:Y:S02]  /*02a0*/  LEA R22, R2, R7, 0x2 ;  /* 0x0000000702167211 */ /* 0x000fe400078e10ff */
[----:B------:R-:W-:Y:S02]  /*02b0*/  IADD3 R25, PT, PT, -R0, RZ, RZ ;  /* 0x000000ff00197210 */ /* 0x000fe40007ffe1ff */
[----:B------:R-:W-:-:S07]  /*02c0*/  LEA R6, R3, R20, 0x6 ;  /* 0x0000001403067211 */ /* 0x000fce00078e30ff */
.L_x_2:
[----:B------:R-:W0:Y:S08]  /*02d0*/  LDC.64 R16, c[0x0][0x380] ;  /* 0x0000e000ff107b82 */ /* 0x000e300000000a00 */
[----:B------:R-:W1:Y:S01]  /*02e0*/  LDC.64 R18, c[0x0][0x388] ;  /* 0x0000e200ff127b82 */ /* 0x000e620000000a00 */
[----:B0-----:R-:W-:-:S05]  /*02f0*/  IMAD.WIDE R16, R27, 0x4, R16 ;  /* 0x000000041b107825 */ /* 0x001fca00078e0210 */
[----:B------:R-:W2:Y:S01]  /*0300*/  LDG.E R11, desc[UR8][R16.64] ;  /* 0x00000008100b7981 */ /* 0x000ea2000c1e1900 */
[----:B-1----:R-:W-:-:S05]  /*0310*/  IMAD.WIDE R8, R24, 0x4, R18 ;  /* 0x0000000418087825 */ /* 0x002fca00078e0212 */
[----:B------:R-:W3:Y:S04]  /*0320*/  LDG.E R35, desc[UR8][R8.64] ;  /* 0x0000000808237981 */ /* 0x000ee8000c1e1900 */
[----:B--2---:R-:W-:Y:S04]  /*0330*/  STS [R22], R11 ;  /* 0x0000000b16007388 */ /* 0x004fe80000000800 */
[----:B---3--:R-:W-:Y:S01]  /*0340*/  STS [R6], R35 ;  /* 0x0000002306007388 */ /* 0x008fe20000000800 */
[----:B------:R-:W-:Y:S06]  /*0350*/  BAR.SYNC.DEFER_BLOCKING 0x0 ;  /* 0x0000000000007b1d */ /* 0x000fec0000010000 */
[----:B------:R-:W-:Y:S04]  /*0360*/  LDS R10, [R20] ;  /* 0x00000000140a7984 */ /* 0x000fe80000000800 */
[----:B------:R-:W0:Y:S04]  /*0370*/  LDS.128 R12, [R7] ;  /* 0x00000000070c7984 */ /* 0x000e280000000c00 */
[----:B------:R-:W1:Y:S04]  /*0380*/  LDS R37, [R20+0x40] ;  /* 0x0000400014257984 */ /* 0x000e680000000800 */
[----:B------:R-:W2:Y:S04]  /*0390*/  LDS R33, [R20+0x80] ;  /* 0x0000800014217984 */ /* 0x000ea80000000800 */
[----:B------:R-:W-:Y:S01]  /*03a0*/  LDS R32, [R20+0x140] ;  /* 0x0001400014207984 */ /* 0x000fe20000000800 */
[----:B0-----:R-:W-:-:S03]  /*03b0*/  FFMA R10, R12, R10, R31 ;  /* 0x0000000a0c0a7223 */ /* 0x001fc6000000001f */
[----:B------:R-:W0:Y:S01]  /*03c0*/  LDS R12, [R20+0xc0] ;  /* 0x0000c000140c7984 */ /* 0x000e220000000800 */
[----:B-1----:R-:W-:-:S03]  /*03d0*/  FFMA R34, R37, R13, R10 ;  /* 0x0000000d25227223 */ /* 0x002fc6000000000a */
[----:B------:R-:W-:Y:S04]  /*03e0*/  LDS R13, [R20+0x100] ;  /* 0x00010000140d7984 */ /* 0x000fe80000000800 */
[----:B------:R-:W1:Y:S04]  /*03f0*/  LDS.128 R8, [R7+0x10] ;  /* 0x0000100007087984 */ /* 0x000e680000000c00 */
[----:B------:R-:W3:Y:S01]  /*0400*/  LDS R31, [R20+0x180] ;  /* 0x00018000141f7984 */ /* 0x000ee20000000800 */
[----:B--2---:R-:W-:-:S03]  /*0410*/  FFMA R33, R33, R14, R34 ;  /* 0x0000000e21217223 */ /* 0x004fc60000000022 */
[----:B------:R-:W-:Y:S04]  /*0420*/  LDS R37, [R20+0x340] ;  /* 0x0003400014257984 */ /* 0x000fe80000000800 */
[----:B------:R-:W-:Y:S01]  /*0430*/  LDS R34, [R20+0x3c0] ;  /* 0x0003c00014227984 */ /* 0x000fe20000000800 */
[----:B0-----:R-:W-:-:S03]  /*0440*/  FFMA R15, R12, R15, R33 ;  /* 0x0000000f0c0f7223 */ /* 0x001fc60000000021 */
[----:B------:R-:W-:Y:S01]  /*0450*/  LDS R33, [R20+0x240] ;  /* 0x0002400014217984 */ /* 0x000fe20000000800 */
[----:B-1----:R-:W-:-:S03]  /*0460*/  FFMA R13, R8, R13, R15 ;  /* 0x0000000d080d7223 */ /* 0x002fc6000000000f */
[----:B------:R-:W0:Y:S01]  /*0470*/  LDS R8, [R20+0x1c0] ;  /* 0x0001c00014087984 */ /* 0x000e220000000800 */
[----:B------:R-:W-:-:S03]  /*0480*/  FFMA R32, R32, R9, R13 ;  /* 0x0000000920207223 */ /* 0x000fc6000000000d */
[----:B------:R-:W-:Y:S04]  /*0490*/  LDS R9, [R20+0x200] ;  /* 0x0002000014097984 */ /* 0x000fe80000000800 */
[----:B------:R-:W1:Y:S01]  /*04a0*/  LDS.128 R12, [R7+0x20] ;  /* 0x00002000070c7984 */ /* 0x000e620000000c00 */
[----:B---3--:R-:W-:-:S03]  /*04b0*/  FFMA R31, R31, R10, R32 ;  /* 0x0000000a1f1f7223 */ /* 0x008fc60000000020 */
[----:B------:R-:W2:Y:S04]  /*04c0*/  LDS R32, [R20+0x280] ;  /* 0x0002800014207984 */ /* 0x000ea80000000800 */
[----:B------:R-:W3:Y:S01]  /*04d0*/  LDS R10, [R20+0x2c0] ;  /* 0x0002c000140a7984 */ /* 0x000ee20000000800 */
[----:B0-----:R-:W-:-:S03]  /*04e0*/  FFMA R11, R8, R11, R31 ;  /* 0x0000000b080b7223 */ /* 0x001fc6000000001f */
[----:B------:R-:W-:Y:S01]  /*04f0*/  LDS R31, [R20+0x380] ;  /* 0x00038000141f7984 */ /* 0x000fe20000000800 */
[----:B-1----:R-:W-:-:S03]  /*0500*/  FFMA R12, R12, R9, R11 ;  /* 0x000000090c0c7223 */ /* 0x002fc6000000000b */
[----:B------:R-:W-:Y:S01]  /*0510*/  LDS R9, [R20+0x300] ;  /* 0x0003000014097984 */ /* 0x000fe20000000800 */
[----:B------:R-:W-:-:S04]  /*0520*/  FFMA R13, R33, R13, R12 ;  /* 0x0000000d210d7223 */ /* 0x000fc8000000000c */
[----:B--2---:R-:W-:-:S04]  /*0530*/  FFMA R13, R32, R14, R13 ;  /* 0x0000000e200d7223 */ /* 0x004fc8000000000d */
[----:B---3--:R-:W-:Y:S02]  /*0540*/  FFMA R11, R10, R15, R13 ;  /* 0x0000000f0a0b7223 */ /* 0x008fe4000000000d */
[----:B------:R-:W0:Y:S01]  /*0550*/  LDS.128 R12, [R7+0x30] ;  /* 0x00003000070c7984 */ /* 0x000e220000000c00 */
[----:B------:R-:W-:Y:S01]  /*0560*/  IMAD.WIDE R32, R26, 0x4, R18 ;  /* 0x000000041a207825 */ /* 0x000fe200078e0212 */
[----:B------:R-:W-:Y:S06]  /*0570*/  BAR.SYNC.DEFER_BLOCKING 0x0 ;  /* 0x0000000000007b1d */ /* 0x000fec0000010000 */
[----:B------:R-:W2:Y:S04]  /*0580*/  LDG.E R32, desc[UR8][R32.64] ;  /* 0x0000000820207981 */ /* 0x000ea8000c1e1900 */
[----:B------:R-:W3:Y:S01]  /*0590*/  LDG.E R33, desc[UR8][R16.64+0x40] ;  /* 0x0000400810217981 */ /* 0x000ee2000c1e1900 */
[----:B0-----:R-:W-:-:S04]  /*05a0*/  FFMA R12, R12, R9, R11 ;  /* 0x000000090c0c7223 */ /* 0x001fc8000000000b */
[----:B------:R-:W-:-:S04]  /*05b0*/  FFMA R36, R37, R13, R12 ;  /* 0x0000000d25247223 */ /* 0x000fc8000000000c */
[----:B------:R-:W-:-:S04]  /*05c0*/  FFMA R31, R31, R14, R36 ;  /* 0x0000000e1f1f7223 */ /* 0x000fc80000000024 */
[----:B------:R-:W-:Y:S01]  /*05d0*/  FFMA R15, R34, R15, R31 ;  /* 0x0000000f220f7223 */ /* 0x000fe2000000001f */
[----:B---3--:R-:W-:Y:S04]  /*05e0*/  STS [R22], R33 ;  /* 0x0000002116007388 */ /* 0x008fe80000000800 */
[----:B--2---:R-:W-:Y:S01]  /*05f0*/  STS [R6], R32 ;  /* 0x0000002006007388 */ /* 0x004fe20000000800 */
[----:B------:R-:W-:Y:S06]  /*0600*/  BAR.SYNC.DEFER_BLOCKING 0x0 ;  /* 0x0000000000007b1d */ /* 0x000fec0000010000 */
[----:B------:R-:W-:Y:S04]  /*0610*/  LDS R35, [R20] ;  /* 0x0000000014237984 */ /* 0x000fe80000000800 */
[----:B------:R-:W0:Y:S04]  /*0620*/  LDS.128 R8, [R7] ;  /* 0x0000000007087984 */ /* 0x000e280000000c00 */
[----:B------:R-:W1:Y:S04]  /*0630*/  LDS R12, [R20+0x40] ;  /* 0x00004000140c7984 */ /* 0x000e680000000800 */
[----:B------:R-:W2:Y:S04]  /*0640*/  LDS R31, [R20+0x80] ;  /* 0x00008000141f7984 */ /* 0x000ea80000000800 */
[----:B------:R-:W-:Y:S04]  /*0650*/  LDS R32, [R20+0x140] ;  /* 0x0001400014207984 */ /* 0x000fe80000000800 */
[----:B------:R-:W-:Y:S04]  /*0660*/  LDS R33, [R20+0x180] ;  /* 0x0001800014217984 */ /* 0x000fe80000000800 */
[----:B------:R-:W-:Y:S01]  /*0670*/  LDS R37, [R20+0x340] ;  /* 0x0003400014257984 */ /* 0x000fe20000000800 */
[----:B0-----:R-:W-:-:S03]  /*0680*/  FFMA R15, R8, R35, R15 ;  /* 0x00000023080f7223 */ /* 0x001fc6000000000f */
[----:B------:R-:W0:Y:S01]  /*0690*/  LDS R8, [R20+0xc0] ;  /* 0x0000c00014087984 */ /* 0x000e220000000800 */
[----:B-1----:R-:W-:-:S03]  /*06a0*/  FFMA R34, R12, R9, R15 ;  /* 0x000000090c227223 */ /* 0x002fc6000000000f */
[----:B------:R-:W-:Y:S04]  /*06b0*/  LDS R9, [R20+0x100] ;  /* 0x0001000014097984 */ /* 0x000fe80000000800 */
[----:B------:R-:W1:Y:S01]  /*06c0*/  LDS.128 R12, [R7+0x10] ;  /* 0x00001000070c7984 */ /* 0x000e620000000c00 */
[----:B--2---:R-:W-:-:S03]  /*06d0*/  FFMA R31, R31, R10, R34 ;  /* 0x0000000a1f1f7223 */ /* 0x004fc60000000022 */
        /* <DEDUP_REMOVED lines=8> */
[----:B------:R-:W-:-:S03]  /*0760*/  FFMA R33, R33, R14, R32 ;  /* 0x0000000e21217223 */ /* 0x000fc60000000020 */
[----:B------:R-:W2:Y:S04]  /*0770*/  LDS R32, [R20+0x280] ;  /* 0x0002800014207984 */ /* 0x000ea80000000800 */
[----:B------:R-:W3:Y:S01]  /*0780*/  LDS R14, [R20+0x2c0] ;  /* 0x0002c000140e7984 */ /* 0x000ee20000000800 */
[----:B0-----:R-:W-:-:S04]  /*0790*/  FFMA R15, R12, R15, R33 ;  /* 0x0000000f0c0f7223 */ /* 0x001fc80000000021 */
[----:B-1----:R-:W-:-:S04]  /*07a0*/  FFMA R8, R8, R13, R15 ;  /* 0x0000000d08087223 */ /* 0x002fc8000000000f */
[----:B------:R-:W-:Y:S02]  /*07b0*/  FFMA R9, R31, R9, R8 ;  /* 0x000000091f097223 */ /* 0x000fe40000000008 */
[----:B------:R-:W-:Y:S02]  /*07c0*/  LDS R31, [R20+0x380] ;  /* 0x00038000141f7984 */ /* 0x000fe40000000800 */
[----:B--2---:R-:W-:Y:S02]  /*07d0*/  FFMA R13, R32, R10, R9 ;  /* 0x0000000a200d7223 */ /* 0x004fe40000000009 */
[----:B------:R-:W-:Y:S02]  /*07e0*/  LDS R9, [R20+0x300] ;  /* 0x0003000014097984 */ /* 0x000fe40000000800 */
        /* <DEDUP_REMOVED lines=10> */
[----:B------:R-:W-:Y:S01]  /*0890*/  IMAD.WIDE R18, R30, 0x4, R18 ;  /* 0x000000041e127825 */ /* 0x000fe200078e0212 */
[----:B---3--:R-:W-:Y:S04]  /*08a0*/  STS [R22], R33 ;  /* 0x0000002116007388 */ /* 0x008fe80000000800 */
[----:B--2---:R-:W-:Y:S01]  /*08b0*/  STS [R6], R32 ;  /* 0x0000002006007388 */ /* 0x004fe20000000800 */
[----:B------:R-:W-:Y:S06]  /*08c0*/  BAR.SYNC.DEFER_BLOCKING 0x0 ;  /* 0x0000000000007b1d */ /* 0x000fec0000010000 */
[----:B------:R-:W-:Y:S04]  /*08d0*/  LDS R35, [R20] ;  /* 0x0000000014237984 */ /* 0x000fe80000000800 */
[----:B------:R-:W0:Y:S04]  /*08e0*/  LDS.128 R8, [R7] ;  /* 0x0000000007087984 */ /* 0x000e280000000c00 */
[----:B------:R-:W1:Y:S04]  /*08f0*/  LDS R12, [R20+0x40] ;  /* 0x00004000140c7984 */ /* 0x000e680000000800 */
[----:B------:R-:W2:Y:S04]  /*0900*/  LDS R31, [R20+0x80] ;  /* 0x00008000141f7984 */ /* 0x000ea80000000800 */
[----:B------:R-:W3:Y:S04]  /*0910*/  LDS R33, [R20+0xc0] ;  /* 0x0000c00014217984 */ /* 0x000ee80000000800 */
[----:B------:R-:W-:Y:S01]  /*0920*/  LDS R34, [R20+0x340] ;  /* 0x0003400014227984 */ /* 0x000fe20000000800 */
[----:B0-----:R-:W-:-:S03]  /*0930*/  FFMA R15, R8, R35, R15 ;  /* 0x00000023080f7223 */ /* 0x001fc6000000000f */
[----:B------:R-:W-:Y:S01]  /*0940*/  LDS R8, [R20+0x140] ;  /* 0x0001400014087984 */ /* 0x000fe20000000800 */
[----:B-1----:R-:W-:-:S03]  /*0950*/  FFMA R32, R12, R9, R15 ;  /* 0x000000090c207223 */ /* 0x002fc6000000000f */
[----:B------:R-:W-:Y:S04]  /*0960*/  LDS R9, [R20+0x100] ;  /* 0x0001000014097984 */ /* 0x000fe80000000800 */
[----:B------:R-:W0:Y:S01]  /*0970*/  LDS.128 R12, [R7+0x10] ;  /* 0x00001000070c7984 */ /* 0x000e220000000c00 */
[----:B--2---:R-:W-:-:S03]  /*0980*/  FFMA R10, R31, R10, R32 ;  /* 0x0000000a1f0a7223 */ /* 0x004fc60000000020 */
[----:B------:R-:W1:Y:S01]  /*0990*/  LDS R31, [R20+0x180] ;  /* 0x00018000141f7984 */ /* 0x000e620000000800 */
[----:B---3--:R-:W-:-:S03]  /*09a0*/  FFMA R11, R33, R11, R10 ;  /* 0x0000000b210b7223 */ /* 0x008fc6000000000a */
[----:B------:R-:W-:Y:S04]  /*09b0*/  LDS R33, [R20+0x200] ;  /* 0x0002000014217984 */ /* 0x000fe80000000800 */
[----:B------:R-:W-:Y:S01]  /*09c0*/  LDS R35, [R20+0x240] ;  /* 0x0002400014237984 */ /* 0x000fe20000000800 */
[----:B0-----:R-:W-:-:S03]  /*09d0*/  FFMA R9, R12, R9, R11 ;  /* 0x000000090c097223 */ /* 0x001fc6000000000b */
[----:B------:R-:W0:Y:S01]  /*09e0*/  LDS R12, [R20+0x1c0] ;  /* 0x0001c000140c7984 */ /* 0x000e220000000800 */
[----:B------:R-:W-:-:S03]  /*09f0*/  FFMA R32, R8, R13, R9 ;  /* 0x0000000d08207223 */ /* 0x000fc60000000009 */
[----:B------:R-:W2:Y:S04]  /*0a00*/  LDS.128 R8, [R7+0x20] ;  /* 0x0000200007087984 */ /* 0x000ea80000000c00 */
[----:B------:R-:W3:Y:S01]  /*0a10*/  LDS R13, [R20+0x280] ;  /* 0x00028000140d7984 */ /* 0x000ee20000000800 */
[----:B-1----:R-:W-:-:S03]  /*0a20*/  FFMA R31, R31, R14, R32 ;  /* 0x0000000e1f1f7223 */ /* 0x002fc60000000020 */
[----:B------:R-:W-:Y:S01]  /*0a30*/  LDS R32, [R20+0x3c0] ;  /* 0x0003c00014207984 */ /* 0x000fe20000000800 */
[----:B0-----:R-:W-:-:S04]  /*0a40*/  FFMA R15, R12, R15, R31 ;  /* 0x0000000f0c0f7223 */ /* 0x001fc8000000001f */
[----:B--2---:R-:W-:Y:S02]  /*0a50*/  FFMA R8, R8, R33, R15 ;  /* 0x0000002108087223 */ /* 0x004fe4000000000f */
[----:B------:R-:W-:Y:S02]  /*0a60*/  LDS R33, [R20+0x380] ;  /* 0x0003800014217984 */ /* 0x000fe40000000800 */
[----:B------:R-:W-:Y:S02]  /*0a70*/  FFMA R12, R35, R9, R8 ;  /* 0x00000009230c7223 */ /* 0x000fe40000000008 */
[----:B------:R-:W0:Y:S02]  /*0a80*/  LDS R8, [R20+0x2c0] ;  /* 0x0002c00014087984 */ /* 0x000e240000000800 */
[----:B---3--:R-:W-:Y:S02]  /*0a90*/  FFMA R9, R13, R10, R12 ;  /* 0x0000000a0d097223 */ /* 0x008fe4000000000c */
[----:B------:R-:W-:Y:S04]  /*0aa0*/  LDS R35, [R20+0x300] ;  /* 0x0003000014237984 */ /* 0x000fe80000000800 */
[----:B------:R-:W1:Y:S01]  /*0ab0*/  LDS.128 R12, [R7+0x30] ;  /* 0x00003000070c7984 */ /* 0x000e620000000c00 */
[----:B------:R-:W-:Y:S06]  /*0ac0*/  BAR.SYNC.DEFER_BLOCKING 0x0 ;  /* 0x0000000000007b1d */ /* 0x000fec0000010000 */
[----:B------:R0:W2:Y:S04]  /*0ad0*/  LDG.E R16, desc[UR8][R16.64+0xc0] ;  /* 0x0000c00810107981 */ /* 0x0000a8000c1e1900 */
[----:B------:R-:W3:Y:S01]  /*0ae0*/  LDG.E R19, desc[UR8][R18.64] ;  /* 0x0000000812137981 */ /* 0x000ee2000c1e1900 */
[----:B0-----:R-:W-:-:S04]  /*0af0*/  FFMA R17, R8, R11, R9 ;  /* 0x0000000b08117223 */ /* 0x001fc80000000009 */
[----:B-1----:R-:W-:-:S04]  /*0b00*/  FFMA R35, R12, R35, R17 ;  /* 0x000000230c237223 */ /* 0x002fc80000000011 */
[----:B------:R-:W-:-:S04]  /*0b10*/  FFMA R34, R34, R13, R35 ;  /* 0x0000000d22227223 */ /* 0x000fc80000000023 */
[----:B------:R-:W-:-:S04]  /*0b20*/  FFMA R33, R33, R14, R34 ;  /* 0x0000000e21217223 */ /* 0x000fc80000000022 */
[----:B------:R-:W-:Y:S01]  /*0b30*/  FFMA R17, R32, R15, R33 ;  /* 0x0000000f20117223 */ /* 0x000fe20000000021 */
[----:B------:R-:W-:-:S04]  /*0b40*/  IADD3 R25, PT, PT, R25, 0x4, RZ ;  /* 0x0000000419197810 */ /* 0x000fc80007ffe0ff */
[----:B------:R-:W-:Y:S02]  /*0b50*/  ISETP.NE.AND P0, PT, R25, RZ, PT ;  /* 0x000000ff1900720c */ /* 0x000fe40003f05270 */
[----:B------:R-:W-:Y:S02]  /*0b60*/  IADD3 R27, PT, PT, R27, 0x40, RZ ;  /* 0x000000401b1b7810 */ /* 0x000fe40007ffe0ff */
[C---:B------:R-:W-:Y:S02]  /*0b70*/  LEA R30, R5.reuse, R30, 0x6 ;  /* 0x0000001e051e7211 */ /* 0x040fe400078e30ff */
[C---:B------:R-:W-:Y:S02]  /*0b80*/  LEA R28, R5.reuse, R28, 0x6 ;  /* 0x0000001c051c7211 */ /* 0x040fe400078e30ff */
[C---:B------:R-:W-:Y:S02]  /*0b90*/  LEA R26, R5.reuse, R26, 0x6 ;  /* 0x0000001a051a7211 */ /* 0x040fe400078e30ff */
[----:B------:R-:W-:Y:S01]  /*0ba0*/  LEA R24, R5, R24, 0x6 ;  /* 0x0000001805187211 */ /* 0x000fe200078e30ff */
[----:B--2---:R-:W-:Y:S04]  /*0bb0*/  STS [R22], R16 ;  /* 0x0000001016007388 */ /* 0x004fe80000000800 */
[----:B---3--:R-:W-:Y:S01]  /*0bc0*/  STS [R6], R19 ;  /* 0x0000001306007388 */ /* 0x008fe20000000800 */
[----:B------:R-:W-:Y:S06]  /*0bd0*/  BAR.SYNC.DEFER_BLOCKING 0x0 ;  /* 0x0000000000007b1d */ /* 0x000fec0000010000 */
[----:B------:R-:W-:Y:S04]  /*0be0*/  LDS R31, [R20] ;  /* 0x00000000141f7984 */ /* 0x000fe80000000800 */
[----:B------:R-:W0:Y:S04]  /*0bf0*/  LDS.128 R8, [R7] ;  /* 0x0000000007087984 */ /* 0x000e280000000c00 */
[----:B------:R-:W1:Y:S04]  /*0c00*/  LDS R36, [R20+0x40] ;  /* 0x0000400014247984 */ /* 0x000e680000000800 */
[----:B------:R-:W2:Y:S04]  /*0c10*/  LDS R37, [R20+0x80] ;  /* 0x0000800014257984 */ /* 0x000ea80000000800 */
[----:B------:R-:W3:Y:S04]  /*0c20*/  LDS R34, [R20+0xc0] ;  /* 0x0000c00014227984 */ /* 0x000ee80000000800 */
[----:B------:R-:W-:Y:S04]  /*0c30*/  LDS R33, [R20+0x100] ;  /* 0x0001000014217984 */ /* 0x000fe80000000800 */
[----:B------:R-:W4:Y:S04]  /*0c40*/  LDS.128 R12, [R7+0x10] ;  /* 0x00001000070c7984 */ /* 0x000f280000000c00 */
[----:B------:R-:W5:Y:S04]  /*0c50*/  LDS R32, [R20+0x140] ;  /* 0x0001400014207984 */ /* 0x000f680000000800 */
[----:B------:R-:W5:Y:S01]  /*0c60*/  LDS R35, [R20+0x180] ;  /* 0x0001800014237984 */ /* 0x000f620000000800 */
[----:B0-----:R-:W-:-:S03]  /*0c70*/  FFMA R17, R8, R31, R17 ;  /* 0x0000001f08117223 */ /* 0x001fc60000000011 */
[----:B------:R-:W0:Y:S01]  /*0c80*/  LDS R8, [R20+0x1c0] ;  /* 0x0001c00014087984 */ /* 0x000e220000000800 */
[----:B-1----:R-:W-:-:S03]  /*0c90*/  FFMA R36, R36, R9, R17 ;  /* 0x0000000924247223 */ /* 0x002fc60000000011 */
[----:B------:R-:W-:Y:S04]  /*0ca0*/  LDS R31, [R20+0x200] ;  /* 0x00020000141f7984 */ /* 0x000fe80000000800 */
[----:B------:R-:W1:Y:S01]  /*0cb0*/  LDS.128 R16, [R7+0x20] ;  /* 0x0000200007107984 */ /* 0x000e620000000c00 */
[----:B--2---:R-:W-:-:S04]  /*0cc0*/  FFMA R37, R37, R10, R36 ;  /* 0x0000000a25257223 */ /* 0x004fc80000000024 */
[----:B---3--:R-:W-:-:S04]  /*0cd0*/  FFMA R11, R34, R11, R37 ;  /* 0x0000000b220b7223 */ /* 0x008fc80000000025 */
[----:B----4-:R-:W-:Y:S02]  /*0ce0*/  FFMA R11, R12, R33, R11 ;  /* 0x000000210c0b7223 */ /* 0x010fe4000000000b */
[----:B------:R-:W2:Y:S02]  /*0cf0*/  LDS R12, [R20+0x240] ;  /* 0x00024000140c7984 */ /* 0x000ea40000000800 */
[----:B-----5:R-:W-:Y:S02]  /*0d00*/  FFMA R32, R32, R13, R11 ;  /* 0x0000000d20207223 */ /* 0x020fe4000000000b */
[----:B------:R-:W3:Y:S02]  /*0d10*/  LDS R13, [R20+0x280] ;  /* 0x00028000140d7984 */ /* 0x000ee40000000800 */
[----:B------:R-:W-:Y:S02]  /*0d20*/  FFMA R35, R35, R14, R32 ;  /* 0x0000000e23237223 */ /* 0x000fe40000000020 */
[----:B------:R-:W4:Y:S04]  /*0d30*/  LDS R14, [R20+0x2c0] ;  /* 0x0002c000140e7984 */ /* 0x000f280000000800 */
[----:B------:R-:W-:Y:S01]  /*0d40*/  LDS R32, [R20+0x340] ;  /* 0x0003400014207984 */ /* 0x000fe20000000800 */
[----:B0-----:R-:W-:-:S03]  /*0d50*/  FFMA R35, R8, R15, R35 ;  /* 0x0000000f08237223 */ /* 0x001fc60000000023 */
[----:B------:R-:W-:Y:S04]  /*0d60*/  LDS R15, [R20+0x300] ;  /* 0x00030000140f7984 */ /* 0x000fe80000000800 */
[----:B------:R-:W0:Y:S01]  /*0d70*/  LDS.128 R8, [R7+0x30] ;  /* 0x0000300007087984 */ /* 0x000e220000000c00 */
[----:B-1----:R-:W-:-:S03]  /*0d80*/  FFMA R35, R16, R31, R35 ;  /* 0x0000001f10237223 */ /* 0x002fc60000000023 */
[----:B------:R-:W1:Y:S04]  /*0d90*/  LDS R31, [R20+0x380] ;  /* 0x00038000141f7984 */ /* 0x000e680000000800 */
[----:B------:R-:W5:Y:S01]  /*0da0*/  LDS R16, [R20+0x3c0] ;  /* 0x0003c00014107984 */ /* 0x000f620000000800 */
[----:B--2---:R-:W-:-:S04]  /*0db0*/  FFMA R12, R12, R17, R35 ;  /* 0x000000110c0c7223 */ /* 0x004fc80000000023 */
[----:B---3--:R-:W-:-:S04]  /*0dc0*/  FFMA R13, R13, R18, R12 ;  /* 0x000000120d0d7223 */ /* 0x008fc8000000000c */
[----:B----4-:R-:W-:-:S04]  /*0dd0*/  FFMA R13, R14, R19, R13 ;  /* 0x000000130e0d7223 */ /* 0x010fc8000000000d */
[----:B0-----:R-:W-:-:S04]  /*0de0*/  FFMA R13, R8, R15, R13 ;  /* 0x0000000f080d7223 */ /* 0x001fc8000000000d */
[----:B------:R-:W-:-:S04]  /*0df0*/  FFMA R32, R32, R9, R13 ;  /* 0x0000000920207223 */ /* 0x000fc8000000000d */
[----:B-1----:R-:W-:-:S04]  /*0e00*/  FFMA R31, R31, R10, R32 ;  /* 0x0000000a1f1f7223 */ /* 0x002fc80000000020 */
[----:B-----5:R-:W-:Y:S01]  /*0e10*/  FFMA R31, R16, R11, R31 ;  /* 0x0000000b101f7223 */ /* 0x020fe2000000001f */
[----:B------:R-:W-:Y:S06]  /*0e20*/  BAR.SYNC.DEFER_BLOCKING 0x0 ;  /* 0x0000000000007b1d */ /* 0x000fec0000010000 */
[----:B------:R-:W-:Y:S05]  /*0e30*/  @P0 BRA `(.L_x_2) ;  /* 0xfffffff400240947 */ /* 0x000fea000383ffff */
.L_x_1:
[----:B------:R-:W-:-:S13]  /*0e40*/  LOP3.LUT P0, R6, R29, 0x3, RZ, 0xc0, !PT ;  /* 0x000000031d067812 */ /* 0x000fda000780c0ff */
[----:B------:R-:W-:Y:S05]  /*0e50*/  @!P0 BRA `(.L_x_0) ;  /* 0x00000008007c8947 */ /* 0x000fea0003800000 */
[----:B------:R-:W-:Y:S02]  /*0e60*/  ISETP.NE.AND P0, PT, R6, 0x1, PT ;  /* 0x000000010600780c */ /* 0x000fe40003f05270 */
[----:B------:R-:W-:-:S04]  /*0e70*/  LOP3.LUT R29, R29, 0x1, RZ, 0xc0, !PT ;  /* 0x000000011d1d7812 */ /* 0x000fc800078ec0ff */
[----:B------:R-:W-:-:S07]  /*0e80*/  ISETP.NE.U32.AND P1, PT, R29, 0x1, PT ;  /* 0x000000011d00780c */ /* 0x000fce0003f25070 */
[----:B------:R-:W-:Y:S06]  /*0e90*/  @!P0 BRA `(.L_x_3) ;  /* 0x0000000400908947 */ /* 0x000fec0003800000 */
[----:B------:R-:W0:Y:S01]  /*0ea0*/  LDC.64 R24, c[0x0][0x380] ;  /* 0x0000e000ff187b82 */ /* 0x000e220000000a00 */
[C---:B------:R-:W-:Y:S02]  /*0eb0*/  LEA R18, R0.reuse, R3, 0x4 ;  /* 0x0000000300127211 */ /* 0x040fe400078e20ff */
[----:B------:R-:W-:-:S03]  /*0ec0*/  LEA R9, R0, R21, 0x4 ;  /* 0x0000001500097211 */ /* 0x000fc600078e20ff */
[----:B------:R-:W-:Y:S02]  /*0ed0*/  IMAD R13, R18, R5, R4 ;  /* 0x00000005120d7224 */ /* 0x000fe400078e0204 */
[----:B------:R-:W1:Y:S01]  /*0ee0*/  LDC.64 R16, c[0x0][0x388] ;  /* 0x0000e200ff107b82 */ /* 0x000e620000000a00 */
[----:B0-----:R-:W-:-:S05]  /*0ef0*/  IMAD.WIDE R24, R9, 0x4, R24 ;  /* 0x0000000409187825 */ /* 0x001fca00078e0218 */
[----:B------:R-:W2:Y:S01]  /*0f00*/  LDG.E R19, desc[UR8][R24.64] ;  /* 0x0000000818137981 */ /* 0x000ea2000c1e1900 */
[----:B-1----:R-:W-:-:S05]  /*0f10*/  IMAD.WIDE R12, R13, 0x4, R16 ;  /* 0x000000040d0c7825 */ /* 0x002fca00078e0210 */
[----:B------:R-:W3:Y:S01]  /*0f20*/  LDG.E R27, desc[UR8][R12.64] ;  /* 0x000000080c1b7981 */ /* 0x000ee2000c1e1900 */
[----:B------:R-:W-:-:S04]  /*0f30*/  UIADD3 UR5, UPT, UPT, UR4, 0x400, URZ ;  /* 0x0000040004057890 */ /* 0x000fc8000fffe0ff */
[----:B------:R-:W-:Y:S01]  /*0f40*/  ULEA UR5, UR6, UR5, 0x18 ;  /* 0x0000000506057291 */ /* 0x000fe2000f8ec0ff */
[----:B------:R-:W-:-:S05]  /*0f50*/  LEA R28, R2, R7, 0x2 ;  /* 0x00000007021c7211 */ /* 0x000fca00078e10ff */
[----:B------:R-:W-:-:S04]  /*0f60*/  LEA R6, R2, UR5, 0x2 ;  /* 0x0000000502067c11 */ /* 0x000fc8000f8e10ff */
[----:B------:R-:W-:Y:S02]  /*0f70*/  LEA R30, R3, R6, 0x6 ;  /* 0x00000006031e7211 */ /* 0x000fe400078e30ff */
[----:B------:R-:W-:Y:S01]  /*0f80*/  IADD3 R18, PT, PT, R18, 0x10, RZ ;  /* 0x0000001012127810 */ /* 0x000fe20007ffe0ff */
        /* <DEDUP_REMOVED lines=11> */
[----:B------:R-:W5:Y:S04]  /*1040*/  LDS R19, [R6+0x180] ;  /* 0x0001800006137984 */ /* 0x000f680000000800 */
[----:B------:R-:W5:Y:S04]  /*1050*/  LDS R20, [R6+0x1c0] ;  /* 0x0001c00006147984 */ /* 0x000f680000000800 */
[----:B------:R-:W-:Y:S01]  /*1060*/  LDS R35, [R6+0x280] ;  /* 0x0002800006237984 */ /* 0x000fe20000000800 */
[----:B0-----:R-:W-:-:S03]  /*1070*/  FFMA R8, R8, R26, R31 ;  /* 0x0000001a08087223 */ /* 0x001fc6000000001f */
[----:B------:R-:W-:Y:S01]  /*1080*/  LDS R31, [R6+0x300] ;  /* 0x00030000061f7984 */ /* 0x000fe20000000800 */
[----:B-1----:R-:W-:-:S03]  /*1090*/  FFMA R9, R29, R9, R8 ;  /* 0x000000091d097223 */ /* 0x002fc60000000008 */
[----:B------:R-:W-:Y:S01]  /*10a0*/  LDS R29, [R6+0x200] ;  /* 0x00020000061d7984 */ /* 0x000fe20000000800 */
[----:B--2---:R-:W-:-:S03]  /*10b0*/  FFMA R10, R32, R10, R9 ;  /* 0x0000000a200a7223 */ /* 0x004fc60000000009 */
[----:B------:R-:W-:Y:S01]  /*10c0*/  LDS R32, [R6+0x2c0] ;  /* 0x0002c00006207984 */ /* 0x000fe20000000800 */
[----:B---3--:R-:W-:-:S03]  /*10d0*/  FFMA R11, R33, R11, R10 ;  /* 0x0000000b210b7223 */ /* 0x008fc6000000000a */
[----:B------:R-:W-:Y:S04]  /*10e0*/  LDS R33, [R6+0x380] ;  /* 0x0003800006217984 */ /* 0x000fe80000000800 */
[----:B------:R-:W-:Y:S01]  /*10f0*/  LDS R26, [R6+0x3c0] ;  /* 0x0003c000061a7984 */ /* 0x000fe20000000800 */
[----:B----4-:R-:W-:-:S03]  /*1100*/  FFMA R11, R12, R34, R11 ;  /* 0x000000220c0b7223 */ /* 0x010fc6000000000b */
[----:B------:R-:W-:Y:S01]  /*1110*/  LDS R34, [R6+0x240] ;  /* 0x0002400006227984 */ /* 0x000fe20000000800 */
[----:B-----5:R-:W-:Y:S01]  /*1120*/  FFMA R22, R22, R13, R11 ;  /* 0x0000000d16167223 */ /* 0x020fe2000000000b */
[----:B------:R-:W-:Y:S02]  /*1130*/  IMAD R13, R18, R5, R4 ;  /* 0x00000005120d7224 */ /* 0x000fe400078e0204 */
[----:B------:R-:W0:Y:S01]  /*1140*/  LDS.128 R8, [R7+0x20] ;  /* 0x0000200007087984 */ /* 0x000e220000000c00 */
[----:B------:R-:W-:Y:S01]  /*1150*/  FFMA R19, R19, R14, R22 ;  /* 0x0000000e13137223 */ /* 0x000fe20000000016 */
[----:B------:R-:W-:Y:S02]  /*1160*/  IMAD.WIDE R12, R13, 0x4, R16 ;  /* 0x000000040d0c7825 */ /* 0x000fe400078e0210 */
[----:B------:R-:W-:Y:S02]  /*1170*/  LDS R22, [R6+0x340] ;  /* 0x0003400006167984 */ /* 0x000fe40000000800 */
[----:B------:R-:W-:-:S02]  /*1180*/  FFMA R37, R20, R15, R19 ;  /* 0x0000000f14257223 */ /* 0x000fc40000000013 */
[----:B------:R-:W1:Y:S01]  /*1190*/  LDS.128 R16, [R7+0x30] ;  /* 0x0000300007107984 */ /* 0x000e620000000c00 */
[----:B------:R-:W-:Y:S06]  /*11a0*/  BAR.SYNC.DEFER_BLOCKING 0x0 ;  /* 0x0000000000007b1d */ /* 0x000fec0000010000 */
[----:B------:R-:W2:Y:S04]  /*11b0*/  LDG.E R25, desc[UR8][R24.64+0x40] ;  /* 0x0000400818197981 */ /* 0x000ea8000c1e1900 */
[----:B------:R-:W3:Y:S01]  /*11c0*/  LDG.E R36, desc[UR8][R12.64] ;  /* 0x000000080c247981 */ /* 0x000ee2000c1e1900 */
[----:B0-----:R-:W-:-:S04]  /*11d0*/  FFMA R37, R8, R29, R37 ;  /* 0x0000001d08257223 */ /* 0x001fc80000000025 */
[----:B------:R-:W-:-:S04]  /*11e0*/  FFMA R34, R34, R9, R37 ;  /* 0x0000000922227223 */ /* 0x000fc80000000025 */
[----:B------:R-:W-:-:S04]  /*11f0*/  FFMA R35, R35, R10, R34 ;  /* 0x0000000a23237223 */ /* 0x000fc80000000022 */
[----:B------:R-:W-:-:S04]  /*1200*/  FFMA R35, R32, R11, R35 ;  /* 0x0000000b20237223 */ /* 0x000fc80000000023 */
[----:B-1----:R-:W-:-:S04]  /*1210*/  FFMA R31, R16, R31, R35 ;  /* 0x0000001f101f7223 */ /* 0x002fc80000000023 */
[----:B------:R-:W-:-:S04]  /*1220*/  FFMA R22, R22, R17, R31 ;  /* 0x0000001116167223 */ /* 0x000fc8000000001f */
[----:B------:R-:W-:-:S04]  /*1230*/  FFMA R33, R33, R18, R22 ;  /* 0x0000001221217223 */ /* 0x000fc80000000016 */
[----:B------:R-:W-:Y:S01]  /*1240*/  FFMA R35, R26, R19, R33 ;  /* 0x000000131a237223 */ /* 0x000fe20000000021 */
        /* <DEDUP_REMOVED lines=14> */
[----:B------:R-:W-:Y:S04]  /*1330*/  LDS R33, [R6+0x200] ;  /* 0x0002000006217984 */ /* 0x000fe80000000800 */
[----:B------:R-:W5:Y:S01]  /*1340*/  LDS.128 R16, [R7+0x20] ;  /* 0x0000200007107984 */ /* 0x000f620000000c00 */
[----:B0-----:R-:W-:-:S03]  /*1350*/  FFMA R27, R12, R27, R35 ;  /* 0x0000001b0c1b7223 */ /* 0x001fc60000000023 */
[----:B------:R-:W0:Y:S01]  /*1360*/  LDS R26, [R6+0x240] ;  /* 0x00024000061a7984 */ /* 0x000e220000000800 */
[----:B-1----:R-:W-:-:S03]  /*1370*/  FFMA R20, R20, R13, R27 ;  /* 0x0000000d14147223 */ /* 0x002fc6000000001b */
[----:B------:R-:W1:Y:S01]  /*1380*/  LDS R27, [R6+0x280] ;  /* 0x00028000061b7984 */ /* 0x000e620000000800 */
[----:B--2---:R-:W-:-:S03]  /*1390*/  FFMA R29, R29, R14, R20 ;  /* 0x0000000e1d1d7223 */ /* 0x004fc60000000014 */
[----:B------:R-:W2:Y:S01]  /*13a0*/  LDS R20, [R6+0x2c0] ;  /* 0x0002c00006147984 */ /* 0x000ea20000000800 */
[----:B---3--:R-:W-:-:S03]  /*13b0*/  FFMA R35, R24, R15, R29 ;  /* 0x0000000f18237223 */ /* 0x008fc6000000001d */
[----:B------:R-:W-:Y:S04]  /*13c0*/  LDS R29, [R6+0x300] ;  /* 0x00030000061d7984 */ /* 0x000fe80000000800 */
[----:B------:R-:W3:Y:S01]  /*13d0*/  LDS.128 R12, [R7+0x30] ;  /* 0x00003000070c7984 */ /* 0x000ee20000000c00 */
[----:B----4-:R-:W-:-:S03]  /*13e0*/  FFMA R35, R8, R25, R35 ;  /* 0x0000001908237223 */ /* 0x010fc60000000023 */
[----:B------:R-:W4:Y:S04]  /*13f0*/  LDS R24, [R6+0x340] ;  /* 0x0003400006187984 */ /* 0x000f280000000800 */
[----:B------:R-:W4:Y:S01]  /*1400*/  LDS R25, [R6+0x380] ;  /* 0x0003800006197984 */ /* 0x000f220000000800 */
[----:B-----5:R-:W-:-:S03]  /*1410*/  FFMA R28, R28, R9, R35 ;  /* 0x000000091c1c7223 */ /* 0x020fc60000000023 */
[----:B------:R-:W5:Y:S01]  /*1420*/  LDS R8, [R6+0x3c0] ;  /* 0x0003c00006087984 */ /* 0x000f620000000800 */
[----:B------:R-:W-:-:S04]  /*1430*/  FFMA R31, R31, R10, R28 ;  /* 0x0000000a1f1f7223 */ /* 0x000fc8000000001c */
[----:B------:R-:W-:-:S04]  /*1440*/  FFMA R11, R22, R11, R31 ;  /* 0x0000000b160b7223 */ /* 0x000fc8000000001f */
[----:B------:R-:W-:-:S04]  /*1450*/  FFMA R11, R16, R33, R11 ;  /* 0x00000021100b7223 */ /* 0x000fc8000000000b */
[----:B0-----:R-:W-:-:S04]  /*1460*/  FFMA R26, R26, R17, R11 ;  /* 0x000000111a1a7223 */ /* 0x001fc8000000000b */
[----:B-1----:R-:W-:-:S04]  /*1470*/  FFMA R27, R27, R18, R26 ;  /* 0x000000121b1b7223 */ /* 0x002fc8000000001a */
[----:B--2---:R-:W-:-:S04]  /*1480*/  FFMA R19, R20, R19, R27 ;  /* 0x0000001314137223 */ /* 0x004fc8000000001b */
[----:B---3--:R-:W-:-:S04]  /*1490*/  FFMA R19, R12, R29, R19 ;  /* 0x0000001d0c137223 */ /* 0x008fc80000000013 */
[----:B----4-:R-:W-:-:S04]  /*14a0*/  FFMA R24, R24, R13, R19 ;  /* 0x0000000d18187223 */ /* 0x010fc80000000013 */
[----:B------:R-:W-:-:S04]  /*14b0*/  FFMA R25, R25, R14, R24 ;  /* 0x0000000e19197223 */ /* 0x000fc80000000018 */
[----:B-----5:R-:W-:Y:S01]  /*14c0*/  FFMA R31, R8, R15, R25 ;  /* 0x0000000f081f7223 */ /* 0x020fe20000000019 */
[----:B------:R-:W-:Y:S06]  /*14d0*/  BAR.SYNC.DEFER_BLOCKING 0x0 ;  /* 0x0000000000007b1d */ /* 0x000fec0000010000 */
.L_x_3:
[----:B------:R-:W-:Y:S05]  /*14e0*/  @P1 BRA `(.L_x_0) ;  /* 0x0000000000d81947 */ /* 0x000fea0003800000 */
[----:B------:R-:W0:Y:S01]  /*14f0*/  LDC.64 R8, c[0x0][0x380] ;  /* 0x0000e000ff087b82 */ /* 0x000e220000000a00 */
[C---:B------:R-:W-:Y:S02]  /*1500*/  LEA R6, R0.reuse, R3, 0x4 ;  /* 0x0000000300067211 */ /* 0x040fe400078e20ff */
[----:B------:R-:W-:-:S03]  /*1510*/  LEA R21, R0, R21, 0x4 ;  /* 0x0000001500157211 */ /* 0x000fc600078e20ff */
[----:B------:R-:W-:Y:S02]  /*1520*/  IMAD R11, R6, R5, R4 ;  /* 0x00000005060b7224 */ /* 0x000fe400078e0204 */
[----:B------:R-:W1:Y:S01]  /*1530*/  LDC.64 R12, c[0x0][0x388] ;  /* 0x0000e200ff0c7b82 */ /* 0x000e620000000a00 */
[----:B0-----:R-:W-:-:S05]  /*1540*/  IMAD.WIDE R8, R21, 0x4, R8 ;  /* 0x0000000415087825 */ /* 0x001fca00078e0208 */
[----:B------:R-:W2:Y:S01]  /*1550*/  LDG.E R6, desc[UR8][R8.64] ;  /* 0x0000000808067981 */ /* 0x000ea2000c1e1900 */
[----:B-1----:R-:W-:-:S06]  /*1560*/  IMAD.WIDE R12, R11, 0x4, R12 ;  /* 0x000000040b0c7825 */ /* 0x002fcc00078e020c */
[----:B------:R-:W3:Y:S01]  /*1570*/  LDG.E R12, desc[UR8][R12.64] ;  /* 0x000000080c0c7981 */ /* 0x000ee2000c1e1900 */
[----:B------:R-:W-:-:S04]  /*1580*/  UIADD3 UR4, UPT, UPT, UR4, 0x400, URZ ;  /* 0x0000040004047890 */ /* 0x000fc8000fffe0ff */
[----:B------:R-:W-:Y:S01]  /*1590*/  ULEA UR4, UR6, UR4, 0x18 ;  /* 0x0000000406047291 */ /* 0x000fe2000f8ec0ff */
[----:B------:R-:W-:-:S05]  /*15a0*/  LEA R15, R2, R7, 0x2 ;  /* 0x00000007020f7211 */ /* 0x000fca00078e10ff */
[----:B------:R-:W-:-:S04]  /*15b0*/  LEA R0, R2, UR4, 0x2 ;  /* 0x0000000402007c11 */ /* 0x000fc8000f8e10ff */
        /* <DEDUP_REMOVED lines=26> */
[----:B------:R-:W4:Y:S01]  /*1760*/  LDS R10, [R0+0x340] ;  /* 0x00034000000a7984 */ /* 0x000f220000000800 */
[----:B-----5:R-:W-:-:S03]  /*1770*/  FFMA R2, R2, R17, R3 ;  /* 0x0000001102027223 */ /* 0x020fc60000000003 */
[----:B------:R-:W5:Y:S04]  /*1780*/  LDS R16, [R0+0x380] ;  /* 0x0003800000107984 */ /* 0x000f680000000800 */
        /* <DEDUP_REMOVED lines=9> */
[----:B-----5:R-:W-:-:S04]  /*1820*/  FFMA R16, R16, R30, R9 ;  /* 0x0000001e10107223 */ /* 0x020fc80000000009 */
[----:B------:R-:W-:Y:S01]  /*1830*/  FFMA R31, R3, R31, R16 ;  /* 0x0000001f031f7223 */ /* 0x000fe20000000010 */
[----:B------:R-:W-:Y:S06]  /*1840*/  BAR.SYNC.DEFER_BLOCKING 0x0 ;  /* 0x0000000000007b1d */ /* 0x000fec0000010000 */
.L_x_0:
[----:B------:R-:W-:-:S04]  /*1850*/  VIMNMX R0, PT, PT, R23, R4, !PT ;  /* 0x0000000417007248 */ /* 0x000fc80007fe0100 */
[----:B------:R-:W-:-:S13]  /*1860*/  ISETP.GE.AND P0, PT, R0, R5, PT ;  /* 0x000000050000720c */ /* 0x000fda0003f06270 */
[----:B------:R-:W-:Y:S05]  /*1870*/  @P0 EXIT ;  /* 0x000000000000094d */ /* 0x000fea0003800000 */
[----:B------:R-:W0:Y:S01]  /*1880*/  LDC.64 R2, c[0x0][0x390] ;  /* 0x0000e400ff027b82 */ /* 0x000e220000000a00 */
[----:B------:R-:W-:-:S04]  /*1890*/  IMAD R5, R23, R5, R4 ;  /* 0x0000000517057224 */ /* 0x000fc800078e0204 */
[----:B0-----:R-:W-:-:S05]  /*18a0*/  IMAD.WIDE R2, R5, 0x4, R2 ;  /* 0x0000000405027825 */ /* 0x001fca00078e0202 */
[----:B------:R-:W-:Y:S01]  /*18b0*/  STG.E desc[UR8][R2.64], R31 ;  /* 0x0000001f02007986 */ /* 0x000fe2000c101908 */
[----:B------:R-:W-:Y:S05]  /*18c0*/  EXIT ;  /* 0x000000000000794d */ /* 0x000fea0003800000 */
.L_x_4:
[----:B------:R-:W-:-:S00]  /*18d0*/  BRA `(.L_x_4) ;  /* 0xfffffffc00fc7947 */ /* 0x000fc0000383ffff */
[----:B------:R-:W-:-:S00]  /*18e0*/  NOP ;  /* 0x0000000000007918 */ /* 0x000fc00000000000 */
        /* <DEDUP_REMOVED lines=9> */
.L_x_5:


//--------------------- .nv.shared._Z15matrixMulSharedPfS_S_i --------------------------
	.section	.nv.shared._Z15matrixMulSharedPfS_S_i,"aw",@nobits
	.sectionflags	@""
	.align	4
.nv.shared._Z15matrixMulSharedPfS_S_i:
	.zero		3072


//--------------------- .nv.shared.reserved.0     --------------------------
	.section	.nv.shared.reserved.0,"aw",@nobits
	.weak		__nv_reservedSMEM_offset_0_alias
	.size		__nv_reservedSMEM_offset_0_alias, 0, 64
	.other		__nv_reservedSMEM_offset_0_alias,@"STO_CUDA_RESERVED_SHARED STV_DEFAULT"
__nv_reservedSMEM_offset_0_alias:
	.zero		0
	.zero		64


//--------------------- .nv.constant0._Z15matrixMulSharedPfS_S_i --------------------------
	.section	.nv.constant0._Z15matrixMulSharedPfS_S_i,"a",@progbits
	.sectionflags	@""
	.align	4
.nv.constant0._Z15matrixMulSharedPfS_S_i:
	.zero		924


//--------------------- SYMBOLS --------------------------

	.type		.nv.reservedSmem.offset0,@object
	.size		.nv.reservedSmem.offset0,0x4
	.type		.nv.reservedSmem.cap,@object
	.size		.nv.reservedSmem.cap,0x4
